	.headerflags	@"EF_CUDA_TEXMODE_UNIFIED EF_CUDA_64BIT_ADDRESS EF_CUDA_ACCELERATORS EF_CUDA_SM90 EF_CUDA_VIRTUAL_SM(EF_CUDA_SM90)"
	.elftype	@"ET_EXEC"


//--------------------- .nv.info                  --------------------------
	.section	.nv.info,"",@"SHT_CUDA_INFO"
	.align	4


	//----- nvinfo : EIATTR_REGCOUNT
	.align		4
        /*0000*/ 	.byte	0x04, 0x2f
        /*0002*/ 	.short	(.L_1 - .L_0)
	.align		4
.L_0:
        /*0004*/ 	.word	index@(triton_poi_fused_convolution_38)
        /*0008*/ 	.word	0x0000000a


	//----- nvinfo : EIATTR_MIN_STACK_SIZE
	.align		4
.L_1:
        /*000c*/ 	.byte	0x04, 0x12
        /*000e*/ 	.short	(.L_3 - .L_2)
	.align		4
.L_2:
        /*0010*/ 	.word	index@(triton_poi_fused_convolution_38)
        /*0014*/ 	.word	0x00000000


	//----- nvinfo : EIATTR_FRAME_SIZE
	.align		4
.L_3:
        /*0018*/ 	.byte	0x04, 0x11
        /*001a*/ 	.short	(.L_5 - .L_4)
	.align		4
.L_4:
        /*001c*/ 	.word	index@(triton_poi_fused_convolution_38)
        /*0020*/ 	.word	0x00000000


	//----- nvinfo : EIATTR_MIN_STACK_SIZE
	.align		4
.L_5:
        /*0024*/ 	.byte	0x04, 0x12
        /*0026*/ 	.short	(.L_7 - .L_6)
	.align		4
.L_6:
        /*0028*/ 	.word	index@(triton_poi_fused_convolution_38)
        /*002c*/ 	.word	0x00000000
.L_7:


//--------------------- .nv.info.triton_poi_fused_convolution_38 --------------------------
	.section	.nv.info.triton_poi_fused_convolution_38,"",@"SHT_CUDA_INFO"
	.sectionflags	@""
	.align	4


	//----- nvinfo : EIATTR_CUDA_API_VERSION
	.align		4
        /*0000*/ 	.byte	0x04, 0x37
        /*0002*/ 	.short	(.L_9 - .L_8)
.L_8:
        /*0004*/ 	.word	0x0000007c


	//----- nvinfo : EIATTR_KPARAM_INFO
	.align		4
.L_9:
        /*0008*/ 	.byte	0x04, 0x17
        /*000a*/ 	.short	(.L_11 - .L_10)
.L_10:
        /*000c*/ 	.word	0x00000000
        /*0010*/ 	.short	0x0002
        /*0012*/ 	.short	0x0010
        /*0014*/ 	.byte	0x00, 0xf0, 0x11, 0x00


	//----- nvinfo : EIATTR_KPARAM_INFO
	.align		4
.L_11:
        /*0018*/ 	.byte	0x04, 0x17
        /*001a*/ 	.short	(.L_13 - .L_12)
.L_12:
        /*001c*/ 	.word	0x00000000
        /*0020*/ 	.short	0x0001
        /*0022*/ 	.short	0x0008
        /*0024*/ 	.byte	0x00, 0xf4, 0x21, 0x00


	//----- nvinfo : EIATTR_KPARAM_INFO
	.align		4
.L_13:
        /*0028*/ 	.byte	0x04, 0x17
        /*002a*/ 	.short	(.L_15 - .L_14)
.L_14:
        /*002c*/ 	.word	0x00000000
        /*0030*/ 	.short	0x0000
        /*0032*/ 	.short	0x0000
        /*0034*/ 	.byte	0x00, 0xf4, 0x21, 0x00


	//----- nvinfo : EIATTR_SPARSE_MMA_MASK
	.align		4
.L_15:
        /*0038*/ 	.byte	0x03, 0x50
        /*003a*/ 	.short	0x0000


	//----- nvinfo : EIATTR_MAXREG_COUNT
	.align		4
        /*003c*/ 	.byte	0x03, 0x1b
        /*003e*/ 	.short	0x00ff


	//----- nvinfo : EIATTR_EXIT_INSTR_OFFSETS
	.align		4
        /*0040*/ 	.byte	0x04, 0x1c
        /*0042*/ 	.short	(.L_17 - .L_16)


	//   ....[0]....
.L_16:
        /*0044*/ 	.word	0x000000f0


	//----- nvinfo : EIATTR_REQNTID
	.align		4
.L_17:
        /*0048*/ 	.byte	0x04, 0x10
        /*004a*/ 	.short	(.L_19 - .L_18)
.L_18:
        /*004c*/ 	.word	0x00000080
        /*0050*/ 	.word	0x00000001
        /*0054*/ 	.word	0x00000001


	//----- nvinfo : EIATTR_CBANK_PARAM_SIZE
	.align		4
.L_19:
        /*0058*/ 	.byte	0x03, 0x19
        /*005a*/ 	.short	0x0014


	//----- nvinfo : EIATTR_PARAM_CBANK
	.align		4
        /*005c*/ 	.byte	0x04, 0x0a
        /*005e*/ 	.short	(.L_21 - .L_20)
	.align		4
.L_20:
        /*0060*/ 	.word	index@(.nv.constant0.triton_poi_fused_convolution_38)
        /*0064*/ 	.short	0x0210
        /*0066*/ 	.short	0x0014


	//----- nvinfo : EIATTR_SW_WAR
	.align		4
.L_21:
        /*0068*/ 	.byte	0x04, 0x36
        /*006a*/ 	.short	(.L_23 - .L_22)
.L_22:
        /*006c*/ 	.word	0x00000008
.L_23:


//--------------------- .nv.callgraph             --------------------------
	.section	.nv.callgraph,"",@"SHT_CUDA_CALLGRAPH"
	.align	4
	.sectionentsize	8
	.align		4
        /*0000*/ 	.word	0x00000000
	.align		4
        /*0004*/ 	.word	0xffffffff
	.align		4
        /*0008*/ 	.word	0x00000000
	.align		4
        /*000c*/ 	.word	0xfffffffe
	.align		4
        /*0010*/ 	.word	0x00000000
	.align		4
        /*0014*/ 	.word	0xfffffffd
	.align		4
        /*0018*/ 	.word	0x00000000
	.align		4
        /*001c*/ 	.word	0xfffffffc


//--------------------- .text.triton_poi_fused_convolution_38 --------------------------
	.section	.text.triton_poi_fused_convolution_38,"ax",@progbits
	.align	128
        .global         triton_poi_fused_convolution_38
        .type           triton_poi_fused_convolution_38,@function
        .size           triton_poi_fused_convolution_38,(.L_x_1 - triton_poi_fused_convolution_38)
        .other          triton_poi_fused_convolution_38,@"STO_CUDA_ENTRY STV_DEFAULT"
triton_poi_fused_convolution_38:
.text.triton_poi_fused_convolution_38:
[----:B------:R-:W-:Y:S01]  /*0000*/  LDC R1, c[0x0][0x28] ;  /* 0x00000a00ff017b82 */ /* 0x000fe20000000800 */
[----:B------:R-:W1:Y:S07]  /*0010*/  S2R R0, SR_TID.X ;  /* 0x0000000000007919 */ /* 0x000e6e0000002100 */
[----:B------:R-:W2:Y:S01]  /*0020*/  LDC.64 R2, c[0x0][0x210] ;  /* 0x00008400ff027b82 */ /* 0x000ea20000000a00 */
[----:B------:R-:W-:Y:S01]  /*0030*/  ULDC.64 UR4, c[0x0][0x208] ;  /* 0x0000820000047ab9 */ /* 0x000fe20000000a00 */
[----:B------:R-:W3:Y:S06]  /*0040*/  S2R R7, SR_CTAID.X ;  /* 0x0000000000077919 */ /* 0x000eec0000002500 */
[----:B------:R-:W4:Y:S01]  /*0050*/  LDC.64 R4, c[0x0][0x218] ;  /* 0x00008600ff047b82 */ /* 0x000f220000000a00 */
[----:B-1----:R-:W-:Y:S01]  /*0060*/  SHF.L.U32 R0, R0, 0x1, RZ ;  /* 0x0000000100007819 */ /* 0x002fe200000006ff */
[----:B----4-:R-:W4:Y:S03]  /*0070*/  LDG.E R4, desc[UR4][R4.64] ;  /* 0x0000000404047981 */ /* 0x010f26000c1e1900 */
[----:B------:R-:W-:-:S04]  /*0080*/  LOP3.LUT R0, R0, 0xfe, RZ, 0xc0, !PT ;  /* 0x000000fe00007812 */ /* 0x000fc800078ec0ff */
[----:B---3--:R-:W-:-:S05]  /*0090*/  LEA R7, R7, R0, 0x8 ;  /* 0x0000000007077211 */ /* 0x008fca00078e40ff */
[----:B--2---:R-:W-:-:S05]  /*00a0*/  IMAD.WIDE R2, R7, 0x4, R2 ;  /* 0x0000000407027825 */ /* 0x004fca00078e0202 */
[----:B------:R-:W4:Y:S02]  /*00b0*/  LDG.E.64 R6, desc[UR4][R2.64] ;  /* 0x0000000402067981 */ /* 0x000f24000c1e1b00 */
[--C-:B----4-:R-:W-:Y:S01]  /*00c0*/  FADD R6, R6, R4.reuse ;  /* 0x0000000406067221 */ /* 0x110fe20000000000 */
[----:B------:R-:W-:-:S05]  /*00d0*/  FADD R7, R7, R4 ;  /* 0x0000000407077221 */ /* 0x000fca0000000000 */
[----:B------:R-:W-:Y:S01]  /*00e0*/  STG.E.64 desc[UR4][R2.64], R6 ;  /* 0x0000000602007986 */ /* 0x000fe2000c101b04 */
[----:B------:R-:W-:Y:S05]  /*00f0*/  EXIT ;  /* 0x000000000000794d */ /* 0x000fea0003800000 */
.L_x_0:
[----:B------:R-:W-:-:S00]  /*0100*/  BRA `(.L_x_0) ;  /* 0xfffffffc00fc7947 */ /* 0x000fc0000383ffff */
[----:B------:R-:W-:-:S00]  /*0110*/  NOP ;  /* 0x0000000000007918 */ /* 0x000fc00000000000 */
        /* <DEDUP_REMOVED lines=14> */
.L_x_1:


//--------------------- .nv.constant0.triton_poi_fused_convolution_38 --------------------------
	.section	.nv.constant0.triton_poi_fused_convolution_38,"a",@progbits
	.sectionflags	@""
	.align	4
.nv.constant0.triton_poi_fused_convolution_38:
	.zero		548
